//
// Generated by NVIDIA NVVM Compiler
//
// Compiler Build ID: CL-36424714
// Cuda compilation tools, release 13.0, V13.0.88
// Based on NVVM 20.0.0
//

.version 9.0
.target sm_100
.address_size 64

	// .globl	_Z15hello_world_funv
.extern .func  (.param .b32 func_retval0) vprintf
(
	.param .b64 vprintf_param_0,
	.param .b64 vprintf_param_1
)
;
.global .align 1 .b8 $str[22] = {72, 101, 108, 108, 111, 32, 119, 111, 114, 108, 100, 32, 102, 114, 111, 109, 32, 71, 80, 85, 10};

.visible .entry _Z15hello_world_funv()
{
	.reg .b32 	%r<3>;
	.reg .b64 	%rd<3>;

	mov.u64 	%rd1, $str;
	cvta.global.u64 	%rd2, %rd1;
	{ // callseq 0, 0
	.param .b64 param0;
	st.param.b64 	[param0], %rd2;
	.param .b64 param1;
	st.param.b64 	[param1], 0;
	.param .b32 retval0;
	call.uni (retval0), 
	vprintf, 
	(
	param0, 
	param1
	);
	ld.param.b32 	%r1, [retval0];
	} // callseq 0
	ret;

}


// ===== COMPILED SASS (sm_100) =====

	.target	sm_100

	.elftype	@"ET_EXEC"


//--------------------- .note.nv.tkinfo           --------------------------
	.section	.note.nv.tkinfo,"",@"SHT_NOTE"
	.sectionflags	@"SHF_NOTE_NV_TKINFO"
	.tkinfo
        /*0018*/ 	.word	0x00000002
        /*0030*/ 	.string	""
        /*0030*/ 	.string	"ptxas"
        /*0030*/ 	.string	"Cuda compilation tools, release 13.0, V13.0.88"
        /*0030*/ 	.string	"Build cuda_13.0.r13.0/compiler.36424714_0"
        /*0030*/ 	.string	"-arch sm_100 -m 64 "



//--------------------- .note.nv.cuinfo           --------------------------
	.section	.note.nv.cuinfo,"",@"SHT_NOTE"
	.sectionflags	@"SHF_NOTE_NV_CUINFO"
        /*0018*/ 	.short	0x0002
        /*001a*/ 	.short	0x0064
        /*001c*/ 	.short	0x0082
	.zero		2


//--------------------- .nv.info                  --------------------------
	.section	.nv.info,"",@"SHT_CUDA_INFO"
	.align	4


	//----- nvinfo : EIATTR_REGCOUNT
	.align		4
        /*0000*/ 	.byte	0x04, 0x2f
        /*0002*/ 	.short	(.L_2 - .L_1)
	.align		4
.L_1:
        /*0004*/ 	.word	index@(_Z15hello_world_funv)
        /*0008*/ 	.word	0x00000018


	//----- nvinfo : EIATTR_FRAME_SIZE
	.align		4
.L_2:
        /*000c*/ 	.byte	0x04, 0x11
        /*000e*/ 	.short	(.L_4 - .L_3)
	.align		4
.L_3:
        /*0010*/ 	.word	index@(_Z15hello_world_funv)
        /*0014*/ 	.word	0x00000000


	//----- nvinfo : EIATTR_MIN_STACK_SIZE
	.align		4
.L_4:
        /*0018*/ 	.byte	0x04, 0x12
        /*001a*/ 	.short	(.L_6 - .L_5)
	.align		4
.L_5:
        /*001c*/ 	.word	index@(_Z15hello_world_funv)
        /*0020*/ 	.word	0x00000000
.L_6:


//--------------------- .nv.compat                --------------------------
	.section	.nv.compat,"",@"SHT_CUDA_COMPAT_INFO"
	.align	4
        /*0000*/ 	.byte	0x02, 0x09, 0x00, 0x00, 0x02, 0x02, 0x01, 0x00, 0x02, 0x05, 0x05, 0x00, 0x03, 0x07, 0x01, 0x01
        /*0010*/ 	.byte	0x02, 0x03, 0x00, 0x00, 0x02, 0x06, 0x01, 0x00, 0x04, 0x0b, 0x08, 0x00, 0x09, 0x00, 0x00, 0x00
        /*0020*/ 	.byte	0x00, 0x00, 0x00, 0x00


//--------------------- .nv.info._Z15hello_world_funv --------------------------
	.section	.nv.info._Z15hello_world_funv,"",@"SHT_CUDA_INFO"
	.sectionflags	@""
	.align	4


	//----- nvinfo : EIATTR_CUDA_API_VERSION
	.align		4
        /*0000*/ 	.byte	0x04, 0x37
        /*0002*/ 	.short	(.L_8 - .L_7)
.L_7:
        /*0004*/ 	.word	0x00000082


	//----- nvinfo : EIATTR_SPARSE_MMA_MASK
	.align		4
.L_8:
        /*0008*/ 	.byte	0x03, 0x50
        /*000a*/ 	.short	0x0000


	//----- nvinfo : EIATTR_MAXREG_COUNT
	.align		4
        /*000c*/ 	.byte	0x03, 0x1b
        /*000e*/ 	.short	0x00ff


	//----- nvinfo : EIATTR_EXTERNS
	.align		4
        /*0010*/ 	.byte	0x04, 0x0f
        /*0012*/ 	.short	(.L_10 - .L_9)


	//   ....[0]....
	.align		4
.L_9:
        /*0014*/ 	.word	index@(vprintf)


	//----- nvinfo : EIATTR_MERCURY_ISA_VERSION
	.align		4
.L_10:
        /*0018*/ 	.byte	0x03, 0x5f
        /*001a*/ 	.short	0x0101


	//----- nvinfo : EIATTR_VRC_CTA_INIT_COUNT
	.align		4
        /*001c*/ 	.byte	0x02, 0x4a
	.zero		1
	.zero		1


	//----- nvinfo : EIATTR_SYSCALL_OFFSETS
	.align		4
        /*0020*/ 	.byte	0x04, 0x46
        /*0022*/ 	.short	(.L_12 - .L_11)


	//   ....[0]....
.L_11:
        /*0024*/ 	.word	0x00000080


	//----- nvinfo : EIATTR_EXIT_INSTR_OFFSETS
	.align		4
.L_12:
        /*0028*/ 	.byte	0x04, 0x1c
        /*002a*/ 	.short	(.L_14 - .L_13)


	//   ....[0]....
.L_13:
        /*002c*/ 	.word	0x00000090


	//----- nvinfo : EIATTR_SW_WAR
	.align		4
.L_14:
        /*0030*/ 	.byte	0x04, 0x36
        /*0032*/ 	.short	(.L_16 - .L_15)
.L_15:
        /*0034*/ 	.word	0x00000008
.L_16:


//--------------------- .nv.callgraph             --------------------------
	.section	.nv.callgraph,"",@"SHT_CUDA_CALLGRAPH"
	.align	4
	.sectionentsize	8
	.align		4
        /*0000*/ 	.word	0x00000000
	.align		4
        /*0004*/ 	.word	0xffffffff
	.align		4
        /*0008*/ 	.word	index@(_Z15hello_world_funv)
	.align		4
        /*000c*/ 	.word	index@(vprintf)
	.align		4
        /*0010*/ 	.word	0x00000000
	.align		4
        /*0014*/ 	.word	0xfffffffe
	.align		4
        /*0018*/ 	.word	0x00000000
	.align		4
        /*001c*/ 	.word	0xfffffffd
	.align		4
        /*0020*/ 	.word	0x00000000
	.align		4
        /*0024*/ 	.word	0xfffffffc


//--------------------- .nv.constant4             --------------------------
	.section	.nv.constant4,"a",@progbits
	.align	8
	.align		8
.nv.constant4:
        /*0000*/ 	.dword	vprintf
	.align		8
        /*0008*/ 	.dword	$str


//--------------------- .text._Z15hello_world_funv --------------------------
	.section	.text._Z15hello_world_funv,"ax",@progbits
	.align	128
        .global         _Z15hello_world_funv
        .type           _Z15hello_world_funv,@function
        .size           _Z15hello_world_funv,(.L_x_2 - _Z15hello_world_funv)
        .other          _Z15hello_world_funv,@"STO_CUDA_ENTRY STV_DEFAULT"
_Z15hello_world_funv:
.text._Z15hello_world_funv:
[----:B------:R-:W0:Y:S01]  /*0000*/  LDC R1, c[0x0][0x37c] ;  /* 0x0000df00ff017b82 */ /* 0x000e220000000800 */
[----:B------:R-:W-:Y:S01]  /*0010*/  MOV R0, 0x0 ;  /* 0x0000000000007802 */ /* 0x000fe20000000f00 */
[----:B------:R-:W1:Y:S01]  /*0020*/  LDCU.64 UR4, c[0x4][0x8] ;  /* 0x01000100ff0477ac */ /* 0x000e620008000a00 */
[----:B------:R-:W-:-:S05]  /*0030*/  CS2R R6, SRZ ;  /* 0x0000000000067805 */ /* 0x000fca000001ff00 */
[----:B------:R2:W3:Y:S01]  /*0040*/  LDC.64 R2, c[0x4][R0] ;  /* 0x0100000000027b82 */ /* 0x0004e20000000a00 */
[----:B-1----:R-:W-:Y:S02]  /*0050*/  IMAD.U32 R4, RZ, RZ, UR4 ;  /* 0x00000004ff047e24 */ /* 0x002fe4000f8e00ff */
[----:B--2---:R-:W-:-:S07]  /*0060*/  IMAD.U32 R5, RZ, RZ, UR5 ;  /* 0x00000005ff057e24 */ /* 0x004fce000f8e00ff */
[----:B------:R-:W-:-:S07]  /*0070*/  LEPC R20, `(.L_x_0) ;  /* 0x000000001014794e */ /* 0x000fce0000000000 */
[----:B0--3--:R-:W-:Y:S05]  /*0080*/  CALL.ABS.NOINC R2 ;  /* 0x0000000002007343 */ /* 0x009fea0003c00000 */
.L_x_0:
[----:B------:R-:W-:Y:S05]  /*0090*/  EXIT ;  /* 0x000000000000794d */ /* 0x000fea0003800000 */
.L_x_1:
[----:B------:R-:W-:-:S00]  /*00a0*/  BRA `(.L_x_1) ;  /* 0xfffffffc00fc7947 */ /* 0x000fc0000383ffff */
[----:B------:R-:W-:-:S00]  /*00b0*/  NOP ;  /* 0x0000000000007918 */ /* 0x000fc00000000000 */
        /* <DEDUP_REMOVED lines=12> */
.L_x_2:


//--------------------- .nv.global.init           --------------------------
	.section	.nv.global.init,"aw",@progbits
.nv.global.init:
	.type		$str,@object
	.size		$str,(.L_0 - $str)
$str:
        /*0000*/ 	.byte	0x48, 0x65, 0x6c, 0x6c, 0x6f, 0x20, 0x77, 0x6f, 0x72, 0x6c, 0x64, 0x20, 0x66, 0x72, 0x6f, 0x6d
        /*0010*/ 	.byte	0x20, 0x47, 0x50, 0x55, 0x0a, 0x00
.L_0:


//--------------------- .nv.shared.reserved.0     --------------------------
	.section	.nv.shared.reserved.0,"aw",@nobits
	.weak		__nv_reservedSMEM_offset_0_alias
	.size		__nv_reservedSMEM_offset_0_alias, 0, 64
	.other		__nv_reservedSMEM_offset_0_alias,@"STO_CUDA_RESERVED_SHARED STV_DEFAULT"
__nv_reservedSMEM_offset_0_alias:
	.zero		0
	.zero		64


//--------------------- .nv.constant0._Z15hello_world_funv --------------------------
	.section	.nv.constant0._Z15hello_world_funv,"a",@progbits
	.sectionflags	@""
	.align	4
.nv.constant0._Z15hello_world_funv:
	.zero		896


//--------------------- SYMBOLS --------------------------

	.type		.nv.reservedSmem.offset0,@object
	.size		.nv.reservedSmem.offset0,0x4
	.type		vprintf,@function
